//
// Generated by NVIDIA NVVM Compiler
//
// Compiler Build ID: CL-36424714
// Cuda compilation tools, release 13.0, V13.0.88
// Based on NVVM 20.0.0
//

.version 9.0
.target sm_100
.address_size 64

	// .globl	add

.visible .entry add(
	.param .u64 .ptr .align 1 add_param_0,
	.param .u64 .ptr .align 1 add_param_1,
	.param .u64 .ptr .align 1 add_param_2,
	.param .u32 add_param_3
)
{
	.reg .pred 	%p<2>;
	.reg .b32 	%r<9>;
	.reg .b64 	%rd<11>;

	ld.param.u64 	%rd1, [add_param_0];
	ld.param.u64 	%rd2, [add_param_1];
	ld.param.u64 	%rd3, [add_param_2];
	ld.param.u32 	%r2, [add_param_3];
	mov.u32 	%r3, %tid.x;
	mov.u32 	%r4, %ctaid.x;
	mov.u32 	%r5, %ntid.x;
	mad.lo.s32 	%r1, %r4, %r5, %r3;
	setp.ge.s32 	%p1, %r1, %r2;
	@%p1 bra 	$L__BB0_2;
	cvta.to.global.u64 	%rd4, %rd1;
	cvta.to.global.u64 	%rd5, %rd2;
	cvta.to.global.u64 	%rd6, %rd3;
	mul.wide.s32 	%rd7, %r1, 4;
	add.s64 	%rd8, %rd4, %rd7;
	ld.global.u32 	%r6, [%rd8];
	add.s64 	%rd9, %rd5, %rd7;
	ld.global.u32 	%r7, [%rd9];
	add.s32 	%r8, %r7, %r6;
	add.s64 	%rd10, %rd6, %rd7;
	st.global.u32 	[%rd10], %r8;
$L__BB0_2:
	ret;

}


// ===== COMPILED SASS (sm_100) =====

	.target	sm_100

	.elftype	@"ET_EXEC"


//--------------------- .note.nv.tkinfo           --------------------------
	.section	.note.nv.tkinfo,"",@"SHT_NOTE"
	.sectionflags	@"SHF_NOTE_NV_TKINFO"
	.tkinfo
        /*0018*/ 	.word	0x00000002
        /*0030*/ 	.string	""
        /*0030*/ 	.string	"ptxas"
        /*0030*/ 	.string	"Cuda compilation tools, release 13.0, V13.0.88"
        /*0030*/ 	.string	"Build cuda_13.0.r13.0/compiler.36424714_0"
        /*0030*/ 	.string	"-arch sm_100 -m 64 "



//--------------------- .note.nv.cuinfo           --------------------------
	.section	.note.nv.cuinfo,"",@"SHT_NOTE"
	.sectionflags	@"SHF_NOTE_NV_CUINFO"
        /*0018*/ 	.short	0x0002
        /*001a*/ 	.short	0x0064
        /*001c*/ 	.short	0x0082
	.zero		2


//--------------------- .nv.info                  --------------------------
	.section	.nv.info,"",@"SHT_CUDA_INFO"
	.align	4


	//----- nvinfo : EIATTR_REGCOUNT
	.align		4
        /*0000*/ 	.byte	0x04, 0x2f
        /*0002*/ 	.short	(.L_1 - .L_0)
	.align		4
.L_0:
        /*0004*/ 	.word	index@(add)
        /*0008*/ 	.word	0x0000000c


	//----- nvinfo : EIATTR_FRAME_SIZE
	.align		4
.L_1:
        /*000c*/ 	.byte	0x04, 0x11
        /*000e*/ 	.short	(.L_3 - .L_2)
	.align		4
.L_2:
        /*0010*/ 	.word	index@(add)
        /*0014*/ 	.word	0x00000000


	//----- nvinfo : EIATTR_MIN_STACK_SIZE
	.align		4
.L_3:
        /*0018*/ 	.byte	0x04, 0x12
        /*001a*/ 	.short	(.L_5 - .L_4)
	.align		4
.L_4:
        /*001c*/ 	.word	index@(add)
        /*0020*/ 	.word	0x00000000
.L_5:


//--------------------- .nv.compat                --------------------------
	.section	.nv.compat,"",@"SHT_CUDA_COMPAT_INFO"
	.align	4
        /*0000*/ 	.byte	0x02, 0x09, 0x00, 0x00, 0x02, 0x02, 0x01, 0x00, 0x02, 0x05, 0x05, 0x00, 0x03, 0x07, 0x01, 0x01
        /*0010*/ 	.byte	0x02, 0x03, 0x00, 0x00, 0x02, 0x06, 0x01, 0x00, 0x04, 0x0b, 0x08, 0x00, 0x09, 0x00, 0x00, 0x00
        /*0020*/ 	.byte	0x00, 0x00, 0x00, 0x00


//--------------------- .nv.info.add              --------------------------
	.section	.nv.info.add,"",@"SHT_CUDA_INFO"
	.sectionflags	@""
	.align	4


	//----- nvinfo : EIATTR_CUDA_API_VERSION
	.align		4
        /*0000*/ 	.byte	0x04, 0x37
        /*0002*/ 	.short	(.L_7 - .L_6)
.L_6:
        /*0004*/ 	.word	0x00000082


	//----- nvinfo : EIATTR_KPARAM_INFO
	.align		4
.L_7:
        /*0008*/ 	.byte	0x04, 0x17
        /*000a*/ 	.short	(.L_9 - .L_8)
.L_8:
        /*000c*/ 	.word	0x00000000
        /*0010*/ 	.short	0x0003
        /*0012*/ 	.short	0x0018
        /*0014*/ 	.byte	0x00, 0xf0, 0x11, 0x00


	//----- nvinfo : EIATTR_KPARAM_INFO
	.align		4
.L_9:
        /*0018*/ 	.byte	0x04, 0x17
        /*001a*/ 	.short	(.L_11 - .L_10)
.L_10:
        /*001c*/ 	.word	0x00000000
        /*0020*/ 	.short	0x0002
        /*0022*/ 	.short	0x0010
        /*0024*/ 	.byte	0x00, 0xf5, 0x21, 0x00


	//----- nvinfo : EIATTR_KPARAM_INFO
	.align		4
.L_11:
        /*0028*/ 	.byte	0x04, 0x17
        /*002a*/ 	.short	(.L_13 - .L_12)
.L_12:
        /*002c*/ 	.word	0x00000000
        /*0030*/ 	.short	0x0001
        /*0032*/ 	.short	0x0008
        /*0034*/ 	.byte	0x00, 0xf5, 0x21, 0x00


	//----- nvinfo : EIATTR_KPARAM_INFO
	.align		4
.L_13:
        /*0038*/ 	.byte	0x04, 0x17
        /*003a*/ 	.short	(.L_15 - .L_14)
.L_14:
        /*003c*/ 	.word	0x00000000
        /*0040*/ 	.short	0x0000
        /*0042*/ 	.short	0x0000
        /*0044*/ 	.byte	0x00, 0xf5, 0x21, 0x00


	//----- nvinfo : EIATTR_SPARSE_MMA_MASK
	.align		4
.L_15:
        /*0048*/ 	.byte	0x03, 0x50
        /*004a*/ 	.short	0x0000


	//----- nvinfo : EIATTR_MAXREG_COUNT
	.align		4
        /*004c*/ 	.byte	0x03, 0x1b
        /*004e*/ 	.short	0x00ff


	//----- nvinfo : EIATTR_MERCURY_ISA_VERSION
	.align		4
        /*0050*/ 	.byte	0x03, 0x5f
        /*0052*/ 	.short	0x0101


	//----- nvinfo : EIATTR_VRC_CTA_INIT_COUNT
	.align		4
        /*0054*/ 	.byte	0x02, 0x4a
	.zero		1
	.zero		1


	//----- nvinfo : EIATTR_EXIT_INSTR_OFFSETS
	.align		4
        /*0058*/ 	.byte	0x04, 0x1c
        /*005a*/ 	.short	(.L_17 - .L_16)


	//   ....[0]....
.L_16:
        /*005c*/ 	.word	0x00000070


	//   ....[1]....
        /*0060*/ 	.word	0x00000130


	//----- nvinfo : EIATTR_CBANK_PARAM_SIZE
	.align		4
.L_17:
        /*0064*/ 	.byte	0x03, 0x19
        /*0066*/ 	.short	0x001c


	//----- nvinfo : EIATTR_PARAM_CBANK
	.align		4
        /*0068*/ 	.byte	0x04, 0x0a
        /*006a*/ 	.short	(.L_19 - .L_18)
	.align		4
.L_18:
        /*006c*/ 	.word	index@(.nv.constant0.add)
        /*0070*/ 	.short	0x0380
        /*0072*/ 	.short	0x001c


	//----- nvinfo : EIATTR_SW_WAR
	.align		4
.L_19:
        /*0074*/ 	.byte	0x04, 0x36
        /*0076*/ 	.short	(.L_21 - .L_20)
.L_20:
        /*0078*/ 	.word	0x00000008
.L_21:


//--------------------- .nv.callgraph             --------------------------
	.section	.nv.callgraph,"",@"SHT_CUDA_CALLGRAPH"
	.align	4
	.sectionentsize	8
	.align		4
        /*0000*/ 	.word	0x00000000
	.align		4
        /*0004*/ 	.word	0xffffffff
	.align		4
        /*0008*/ 	.word	0x00000000
	.align		4
        /*000c*/ 	.word	0xfffffffe
	.align		4
        /*0010*/ 	.word	0x00000000
	.align		4
        /*0014*/ 	.word	0xfffffffd
	.align		4
        /*0018*/ 	.word	0x00000000
	.align		4
        /*001c*/ 	.word	0xfffffffc


//--------------------- .text.add                 --------------------------
	.section	.text.add,"ax",@progbits
	.align	128
        .global         add
        .type           add,@function
        .size           add,(.L_x_1 - add)
        .other          add,@"STO_CUDA_ENTRY STV_DEFAULT"
add:
.text.add:
[----:B------:R-:W-:Y:S01]  /*0000*/  LDC R1, c[0x0][0x37c] ;  /* 0x0000df00ff017b82 */ /* 0x000fe20000000800 */
[----:B------:R-:W0:Y:S07]  /*0010*/  S2R R9, SR_TID.X ;  /* 0x0000000000097919 */ /* 0x000e2e0000002100 */
[----:B------:R-:W0:Y:S01]  /*0020*/  S2UR UR4, SR_CTAID.X ;  /* 0x00000000000479c3 */ /* 0x000e220000002500 */
[----:B------:R-:W1:Y:S07]  /*0030*/  LDCU UR5, c[0x0][0x398] ;  /* 0x00007300ff0577ac */ /* 0x000e6e0008000800 */
[----:B------:R-:W0:Y:S02]  /*0040*/  LDC R0, c[0x0][0x360] ;  /* 0x0000d800ff007b82 */ /* 0x000e240000000800 */
[----:B0-----:R-:W-:-:S05]  /*0050*/  IMAD R9, R0, UR4, R9 ;  /* 0x0000000400097c24 */ /* 0x001fca000f8e0209 */
[----:B-1----:R-:W-:-:S13]  /*0060*/  ISETP.GE.AND P0, PT, R9, UR5, PT ;  /* 0x0000000509007c0c */ /* 0x002fda000bf06270 */
[----:B------:R-:W-:Y:S05]  /*0070*/  @P0 EXIT ;  /* 0x000000000000094d */ /* 0x000fea0003800000 */
[----:B------:R-:W0:Y:S01]  /*0080*/  LDC.64 R2, c[0x0][0x380] ;  /* 0x0000e000ff027b82 */ /* 0x000e220000000a00 */
[----:B------:R-:W1:Y:S07]  /*0090*/  LDCU.64 UR4, c[0x0][0x358] ;  /* 0x00006b00ff0477ac */ /* 0x000e6e0008000a00 */
[----:B------:R-:W2:Y:S08]  /*00a0*/  LDC.64 R4, c[0x0][0x388] ;  /* 0x0000e200ff047b82 */ /* 0x000eb00000000a00 */
[----:B------:R-:W3:Y:S01]  /*00b0*/  LDC.64 R6, c[0x0][0x390] ;  /* 0x0000e400ff067b82 */ /* 0x000ee20000000a00 */
[----:B0-----:R-:W-:-:S06]  /*00c0*/  IMAD.WIDE R2, R9, 0x4, R2 ;  /* 0x0000000409027825 */ /* 0x001fcc00078e0202 */
[----:B-1----:R-:W4:Y:S01]  /*00d0*/  LDG.E R2, desc[UR4][R2.64] ;  /* 0x0000000402027981 */ /* 0x002f22000c1e1900 */
[----:B--2---:R-:W-:-:S06]  /*00e0*/  IMAD.WIDE R4, R9, 0x4, R4 ;  /* 0x0000000409047825 */ /* 0x004fcc00078e0204 */
[----:B------:R-:W4:Y:S01]  /*00f0*/  LDG.E R5, desc[UR4][R4.64] ;  /* 0x0000000404057981 */ /* 0x000f22000c1e1900 */
[----:B---3--:R-:W-:Y:S01]  /*0100*/  IMAD.WIDE R6, R9, 0x4, R6 ;  /* 0x0000000409067825 */ /* 0x008fe200078e0206 */
[----:B----4-:R-:W-:-:S05]  /*0110*/  IADD3 R9, PT, PT, R2, R5, RZ ;  /* 0x0000000502097210 */ /* 0x010fca0007ffe0ff */
[----:B------:R-:W-:Y:S01]  /*0120*/  STG.E desc[UR4][R6.64], R9 ;  /* 0x0000000906007986 */ /* 0x000fe2000c101904 */
[----:B------:R-:W-:Y:S05]  /*0130*/  EXIT ;  /* 0x000000000000794d */ /* 0x000fea0003800000 */
.L_x_0:
[----:B------:R-:W-:-:S00]  /*0140*/  BRA `(.L_x_0) ;  /* 0xfffffffc00fc7947 */ /* 0x000fc0000383ffff */
[----:B------:R-:W-:-:S00]  /*0150*/  NOP ;  /* 0x0000000000007918 */ /* 0x000fc00000000000 */
        /* <DEDUP_REMOVED lines=10> */
.L_x_1:


//--------------------- .nv.shared.reserved.0     --------------------------
	.section	.nv.shared.reserved.0,"aw",@nobits
	.weak		__nv_reservedSMEM_offset_0_alias
	.size		__nv_reservedSMEM_offset_0_alias, 0, 64
	.other		__nv_reservedSMEM_offset_0_alias,@"STO_CUDA_RESERVED_SHARED STV_DEFAULT"
__nv_reservedSMEM_offset_0_alias:
	.zero		0
	.zero		64


//--------------------- .nv.constant0.add         --------------------------
	.section	.nv.constant0.add,"a",@progbits
	.sectionflags	@""
	.align	4
.nv.constant0.add:
	.zero		924


//--------------------- SYMBOLS --------------------------

	.type		.nv.reservedSmem.offset0,@object
	.size		.nv.reservedSmem.offset0,0x4
